//
// Generated by NVIDIA NVVM Compiler
//
// Compiler Build ID: CL-36424714
// Cuda compilation tools, release 13.0, V13.0.88
// Based on NVVM 20.0.0
//

.version 9.0
.target sm_100
.address_size 64

	// .globl	_Z3addPiS_S_i

.visible .entry _Z3addPiS_S_i(
	.param .u64 .ptr .align 1 _Z3addPiS_S_i_param_0,
	.param .u64 .ptr .align 1 _Z3addPiS_S_i_param_1,
	.param .u64 .ptr .align 1 _Z3addPiS_S_i_param_2,
	.param .u32 _Z3addPiS_S_i_param_3
)
{
	.reg .b32 	%r<8>;
	.reg .b64 	%rd<11>;

	ld.param.u64 	%rd1, [_Z3addPiS_S_i_param_0];
	ld.param.u64 	%rd2, [_Z3addPiS_S_i_param_1];
	ld.param.u64 	%rd3, [_Z3addPiS_S_i_param_2];
	cvta.to.global.u64 	%rd4, %rd3;
	cvta.to.global.u64 	%rd5, %rd2;
	cvta.to.global.u64 	%rd6, %rd1;
	mov.u32 	%r1, %tid.x;
	mov.u32 	%r2, %ctaid.x;
	mov.u32 	%r3, %ntid.x;
	mad.lo.s32 	%r4, %r2, %r3, %r1;
	mul.wide.s32 	%rd7, %r4, 4;
	add.s64 	%rd8, %rd6, %rd7;
	ld.global.u32 	%r5, [%rd8];
	add.s64 	%rd9, %rd5, %rd7;
	ld.global.u32 	%r6, [%rd9];
	add.s32 	%r7, %r6, %r5;
	add.s64 	%rd10, %rd4, %rd7;
	st.global.u32 	[%rd10], %r7;
	ret;

}


// ===== COMPILED SASS (sm_100) =====

	.target	sm_100

	.elftype	@"ET_EXEC"


//--------------------- .note.nv.tkinfo           --------------------------
	.section	.note.nv.tkinfo,"",@"SHT_NOTE"
	.sectionflags	@"SHF_NOTE_NV_TKINFO"
	.tkinfo
        /*0018*/ 	.word	0x00000002
        /*0030*/ 	.string	""
        /*0030*/ 	.string	"ptxas"
        /*0030*/ 	.string	"Cuda compilation tools, release 13.0, V13.0.88"
        /*0030*/ 	.string	"Build cuda_13.0.r13.0/compiler.36424714_0"
        /*0030*/ 	.string	"-arch sm_100 -m 64 "



//--------------------- .note.nv.cuinfo           --------------------------
	.section	.note.nv.cuinfo,"",@"SHT_NOTE"
	.sectionflags	@"SHF_NOTE_NV_CUINFO"
        /*0018*/ 	.short	0x0002
        /*001a*/ 	.short	0x0064
        /*001c*/ 	.short	0x0082
	.zero		2


//--------------------- .nv.info                  --------------------------
	.section	.nv.info,"",@"SHT_CUDA_INFO"
	.align	4


	//----- nvinfo : EIATTR_REGCOUNT
	.align		4
        /*0000*/ 	.byte	0x04, 0x2f
        /*0002*/ 	.short	(.L_1 - .L_0)
	.align		4
.L_0:
        /*0004*/ 	.word	index@(_Z3addPiS_S_i)
        /*0008*/ 	.word	0x0000000c


	//----- nvinfo : EIATTR_FRAME_SIZE
	.align		4
.L_1:
        /*000c*/ 	.byte	0x04, 0x11
        /*000e*/ 	.short	(.L_3 - .L_2)
	.align		4
.L_2:
        /*0010*/ 	.word	index@(_Z3addPiS_S_i)
        /*0014*/ 	.word	0x00000000


	//----- nvinfo : EIATTR_MIN_STACK_SIZE
	.align		4
.L_3:
        /*0018*/ 	.byte	0x04, 0x12
        /*001a*/ 	.short	(.L_5 - .L_4)
	.align		4
.L_4:
        /*001c*/ 	.word	index@(_Z3addPiS_S_i)
        /*0020*/ 	.word	0x00000000
.L_5:


//--------------------- .nv.compat                --------------------------
	.section	.nv.compat,"",@"SHT_CUDA_COMPAT_INFO"
	.align	4
        /*0000*/ 	.byte	0x02, 0x09, 0x00, 0x00, 0x02, 0x02, 0x01, 0x00, 0x02, 0x05, 0x05, 0x00, 0x03, 0x07, 0x01, 0x01
        /*0010*/ 	.byte	0x02, 0x03, 0x00, 0x00, 0x02, 0x06, 0x01, 0x00, 0x04, 0x0b, 0x08, 0x00, 0x09, 0x00, 0x00, 0x00
        /*0020*/ 	.byte	0x00, 0x00, 0x00, 0x00


//--------------------- .nv.info._Z3addPiS_S_i    --------------------------
	.section	.nv.info._Z3addPiS_S_i,"",@"SHT_CUDA_INFO"
	.sectionflags	@""
	.align	4


	//----- nvinfo : EIATTR_CUDA_API_VERSION
	.align		4
        /*0000*/ 	.byte	0x04, 0x37
        /*0002*/ 	.short	(.L_7 - .L_6)
.L_6:
        /*0004*/ 	.word	0x00000082


	//----- nvinfo : EIATTR_KPARAM_INFO
	.align		4
.L_7:
        /*0008*/ 	.byte	0x04, 0x17
        /*000a*/ 	.short	(.L_9 - .L_8)
.L_8:
        /*000c*/ 	.word	0x00000000
        /*0010*/ 	.short	0x0003
        /*0012*/ 	.short	0x0018
        /*0014*/ 	.byte	0x00, 0xf0, 0x11, 0x00


	//----- nvinfo : EIATTR_KPARAM_INFO
	.align		4
.L_9:
        /*0018*/ 	.byte	0x04, 0x17
        /*001a*/ 	.short	(.L_11 - .L_10)
.L_10:
        /*001c*/ 	.word	0x00000000
        /*0020*/ 	.short	0x0002
        /*0022*/ 	.short	0x0010
        /*0024*/ 	.byte	0x00, 0xf5, 0x21, 0x00


	//----- nvinfo : EIATTR_KPARAM_INFO
	.align		4
.L_11:
        /*0028*/ 	.byte	0x04, 0x17
        /*002a*/ 	.short	(.L_13 - .L_12)
.L_12:
        /*002c*/ 	.word	0x00000000
        /*0030*/ 	.short	0x0001
        /*0032*/ 	.short	0x0008
        /*0034*/ 	.byte	0x00, 0xf5, 0x21, 0x00


	//----- nvinfo : EIATTR_KPARAM_INFO
	.align		4
.L_13:
        /*0038*/ 	.byte	0x04, 0x17
        /*003a*/ 	.short	(.L_15 - .L_14)
.L_14:
        /*003c*/ 	.word	0x00000000
        /*0040*/ 	.short	0x0000
        /*0042*/ 	.short	0x0000
        /*0044*/ 	.byte	0x00, 0xf5, 0x21, 0x00


	//----- nvinfo : EIATTR_SPARSE_MMA_MASK
	.align		4
.L_15:
        /*0048*/ 	.byte	0x03, 0x50
        /*004a*/ 	.short	0x0000


	//----- nvinfo : EIATTR_MAXREG_COUNT
	.align		4
        /*004c*/ 	.byte	0x03, 0x1b
        /*004e*/ 	.short	0x00ff


	//----- nvinfo : EIATTR_MERCURY_ISA_VERSION
	.align		4
        /*0050*/ 	.byte	0x03, 0x5f
        /*0052*/ 	.short	0x0101


	//----- nvinfo : EIATTR_VRC_CTA_INIT_COUNT
	.align		4
        /*0054*/ 	.byte	0x02, 0x4a
	.zero		1
	.zero		1


	//----- nvinfo : EIATTR_EXIT_INSTR_OFFSETS
	.align		4
        /*0058*/ 	.byte	0x04, 0x1c
        /*005a*/ 	.short	(.L_17 - .L_16)


	//   ....[0]....
.L_16:
        /*005c*/ 	.word	0x00000100


	//----- nvinfo : EIATTR_CBANK_PARAM_SIZE
	.align		4
.L_17:
        /*0060*/ 	.byte	0x03, 0x19
        /*0062*/ 	.short	0x001c


	//----- nvinfo : EIATTR_PARAM_CBANK
	.align		4
        /*0064*/ 	.byte	0x04, 0x0a
        /*0066*/ 	.short	(.L_19 - .L_18)
	.align		4
.L_18:
        /*0068*/ 	.word	index@(.nv.constant0._Z3addPiS_S_i)
        /*006c*/ 	.short	0x0380
        /*006e*/ 	.short	0x001c


	//----- nvinfo : EIATTR_SW_WAR
	.align		4
.L_19:
        /*0070*/ 	.byte	0x04, 0x36
        /*0072*/ 	.short	(.L_21 - .L_20)
.L_20:
        /*0074*/ 	.word	0x00000008
.L_21:


//--------------------- .nv.callgraph             --------------------------
	.section	.nv.callgraph,"",@"SHT_CUDA_CALLGRAPH"
	.align	4
	.sectionentsize	8
	.align		4
        /*0000*/ 	.word	0x00000000
	.align		4
        /*0004*/ 	.word	0xffffffff
	.align		4
        /*0008*/ 	.word	0x00000000
	.align		4
        /*000c*/ 	.word	0xfffffffe
	.align		4
        /*0010*/ 	.word	0x00000000
	.align		4
        /*0014*/ 	.word	0xfffffffd
	.align		4
        /*0018*/ 	.word	0x00000000
	.align		4
        /*001c*/ 	.word	0xfffffffc


//--------------------- .text._Z3addPiS_S_i       --------------------------
	.section	.text._Z3addPiS_S_i,"ax",@progbits
	.align	128
        .global         _Z3addPiS_S_i
        .type           _Z3addPiS_S_i,@function
        .size           _Z3addPiS_S_i,(.L_x_1 - _Z3addPiS_S_i)
        .other          _Z3addPiS_S_i,@"STO_CUDA_ENTRY STV_DEFAULT"
_Z3addPiS_S_i:
.text._Z3addPiS_S_i:
[----:B------:R-:W-:Y:S01]  /*0000*/  LDC R1, c[0x0][0x37c] ;  /* 0x0000df00ff017b82 */ /* 0x000fe20000000800 */
[----:B------:R-:W0:Y:S07]  /*0010*/  S2R R9, SR_TID.X ;  /* 0x0000000000097919 */ /* 0x000e2e0000002100 */
[----:B------:R-:W0:Y:S01]  /*0020*/  S2UR UR6, SR_CTAID.X ;  /* 0x00000000000679c3 */ /* 0x000e220000002500 */
[----:B------:R-:W1:Y:S07]  /*0030*/  LDCU.64 UR4, c[0x0][0x358] ;  /* 0x00006b00ff0477ac */ /* 0x000e6e0008000a00 */
[----:B------:R-:W0:Y:S08]  /*0040*/  LDC R0, c[0x0][0x360] ;  /* 0x0000d800ff007b82 */ /* 0x000e300000000800 */
[----:B------:R-:W2:Y:S08]  /*0050*/  LDC.64 R2, c[0x0][0x380] ;  /* 0x0000e000ff027b82 */ /* 0x000eb00000000a00 */
[----:B------:R-:W3:Y:S01]  /*0060*/  LDC.64 R4, c[0x0][0x388] ;  /* 0x0000e200ff047b82 */ /* 0x000ee20000000a00 */
[----:B0-----:R-:W-:-:S07]  /*0070*/  IMAD R9, R0, UR6, R9 ;  /* 0x0000000600097c24 */ /* 0x001fce000f8e0209 */
[----:B------:R-:W0:Y:S01]  /*0080*/  LDC.64 R6, c[0x0][0x390] ;  /* 0x0000e400ff067b82 */ /* 0x000e220000000a00 */
[----:B--2---:R-:W-:-:S06]  /*0090*/  IMAD.WIDE R2, R9, 0x4, R2 ;  /* 0x0000000409027825 */ /* 0x004fcc00078e0202 */
[----:B-1----:R-:W2:Y:S01]  /*00a0*/  LDG.E R2, desc[UR4][R2.64] ;  /* 0x0000000402027981 */ /* 0x002ea2000c1e1900 */
[----:B---3--:R-:W-:-:S06]  /*00b0*/  IMAD.WIDE R4, R9, 0x4, R4 ;  /* 0x0000000409047825 */ /* 0x008fcc00078e0204 */
[----:B------:R-:W2:Y:S01]  /*00c0*/  LDG.E R5, desc[UR4][R4.64] ;  /* 0x0000000404057981 */ /* 0x000ea2000c1e1900 */
[----:B0-----:R-:W-:Y:S01]  /*00d0*/  IMAD.WIDE R6, R9, 0x4, R6 ;  /* 0x0000000409067825 */ /* 0x001fe200078e0206 */
[----:B--2---:R-:W-:-:S05]  /*00e0*/  IADD3 R9, PT, PT, R2, R5, RZ ;  /* 0x0000000502097210 */ /* 0x004fca0007ffe0ff */
[----:B------:R-:W-:Y:S01]  /*00f0*/  STG.E desc[UR4][R6.64], R9 ;  /* 0x0000000906007986 */ /* 0x000fe2000c101904 */
[----:B------:R-:W-:Y:S05]  /*0100*/  EXIT ;  /* 0x000000000000794d */ /* 0x000fea0003800000 */
.L_x_0:
[----:B------:R-:W-:-:S00]  /*0110*/  BRA `(.L_x_0) ;  /* 0xfffffffc00fc7947 */ /* 0x000fc0000383ffff */
[----:B------:R-:W-:-:S00]  /*0120*/  NOP ;  /* 0x0000000000007918 */ /* 0x000fc00000000000 */
        /* <DEDUP_REMOVED lines=13> */
.L_x_1:


//--------------------- .nv.shared.reserved.0     --------------------------
	.section	.nv.shared.reserved.0,"aw",@nobits
	.weak		__nv_reservedSMEM_offset_0_alias
	.size		__nv_reservedSMEM_offset_0_alias, 0, 64
	.other		__nv_reservedSMEM_offset_0_alias,@"STO_CUDA_RESERVED_SHARED STV_DEFAULT"
__nv_reservedSMEM_offset_0_alias:
	.zero		0
	.zero		64


//--------------------- .nv.constant0._Z3addPiS_S_i --------------------------
	.section	.nv.constant0._Z3addPiS_S_i,"a",@progbits
	.sectionflags	@""
	.align	4
.nv.constant0._Z3addPiS_S_i:
	.zero		924


//--------------------- SYMBOLS --------------------------

	.type		.nv.reservedSmem.offset0,@object
	.size		.nv.reservedSmem.offset0,0x4
